//
// Generated by NVIDIA NVVM Compiler
//
// Compiler Build ID: CL-36424714
// Cuda compilation tools, release 13.0, V13.0.88
// Based on NVVM 20.0.0
//

.version 9.0
.target sm_100
.address_size 64

	// .globl	_Z16make_count_tablePiS_i
// _ZZ16make_count_tablePiS_iE10dataShared has been demoted
// _ZZ17make_offset_tablePiE3src has been demoted
// _ZZ17make_offset_tablePiE3dst has been demoted

.visible .entry _Z16make_count_tablePiS_i(
	.param .u64 .ptr .align 1 _Z16make_count_tablePiS_i_param_0,
	.param .u64 .ptr .align 1 _Z16make_count_tablePiS_i_param_1,
	.param .u32 _Z16make_count_tablePiS_i_param_2
)
{
	.reg .pred 	%p<3>;
	.reg .b32 	%r<17>;
	.reg .b64 	%rd<9>;
	// demoted variable
	.shared .align 4 .b8 _ZZ16make_count_tablePiS_iE10dataShared[404];
	ld.param.u64 	%rd1, [_Z16make_count_tablePiS_i_param_0];
	ld.param.u64 	%rd2, [_Z16make_count_tablePiS_i_param_1];
	ld.param.u32 	%r3, [_Z16make_count_tablePiS_i_param_2];
	mov.b32 	%r4, 0;
	st.shared.u32 	[_ZZ16make_count_tablePiS_iE10dataShared], %r4;
	st.shared.u32 	[_ZZ16make_count_tablePiS_iE10dataShared+4], %r4;
	st.shared.u32 	[_ZZ16make_count_tablePiS_iE10dataShared+8], %r4;
	st.shared.u32 	[_ZZ16make_count_tablePiS_iE10dataShared+12], %r4;
	st.shared.u32 	[_ZZ16make_count_tablePiS_iE10dataShared+16], %r4;
	st.shared.u32 	[_ZZ16make_count_tablePiS_iE10dataShared+20], %r4;
	st.shared.u32 	[_ZZ16make_count_tablePiS_iE10dataShared+24], %r4;
	st.shared.u32 	[_ZZ16make_count_tablePiS_iE10dataShared+28], %r4;
	st.shared.u32 	[_ZZ16make_count_tablePiS_iE10dataShared+32], %r4;
	st.shared.u32 	[_ZZ16make_count_tablePiS_iE10dataShared+36], %r4;
	st.shared.u32 	[_ZZ16make_count_tablePiS_iE10dataShared+40], %r4;
	st.shared.u32 	[_ZZ16make_count_tablePiS_iE10dataShared+44], %r4;
	st.shared.u32 	[_ZZ16make_count_tablePiS_iE10dataShared+48], %r4;
	st.shared.u32 	[_ZZ16make_count_tablePiS_iE10dataShared+52], %r4;
	st.shared.u32 	[_ZZ16make_count_tablePiS_iE10dataShared+56], %r4;
	st.shared.u32 	[_ZZ16make_count_tablePiS_iE10dataShared+60], %r4;
	st.shared.u32 	[_ZZ16make_count_tablePiS_iE10dataShared+64], %r4;
	st.shared.u32 	[_ZZ16make_count_tablePiS_iE10dataShared+68], %r4;
	st.shared.u32 	[_ZZ16make_count_tablePiS_iE10dataShared+72], %r4;
	st.shared.u32 	[_ZZ16make_count_tablePiS_iE10dataShared+76], %r4;
	st.shared.u32 	[_ZZ16make_count_tablePiS_iE10dataShared+80], %r4;
	st.shared.u32 	[_ZZ16make_count_tablePiS_iE10dataShared+84], %r4;
	st.shared.u32 	[_ZZ16make_count_tablePiS_iE10dataShared+88], %r4;
	st.shared.u32 	[_ZZ16make_count_tablePiS_iE10dataShared+92], %r4;
	st.shared.u32 	[_ZZ16make_count_tablePiS_iE10dataShared+96], %r4;
	st.shared.u32 	[_ZZ16make_count_tablePiS_iE10dataShared+100], %r4;
	st.shared.u32 	[_ZZ16make_count_tablePiS_iE10dataShared+104], %r4;
	st.shared.u32 	[_ZZ16make_count_tablePiS_iE10dataShared+108], %r4;
	st.shared.u32 	[_ZZ16make_count_tablePiS_iE10dataShared+112], %r4;
	st.shared.u32 	[_ZZ16make_count_tablePiS_iE10dataShared+116], %r4;
	st.shared.u32 	[_ZZ16make_count_tablePiS_iE10dataShared+120], %r4;
	st.shared.u32 	[_ZZ16make_count_tablePiS_iE10dataShared+124], %r4;
	st.shared.u32 	[_ZZ16make_count_tablePiS_iE10dataShared+128], %r4;
	st.shared.u32 	[_ZZ16make_count_tablePiS_iE10dataShared+132], %r4;
	st.shared.u32 	[_ZZ16make_count_tablePiS_iE10dataShared+136], %r4;
	st.shared.u32 	[_ZZ16make_count_tablePiS_iE10dataShared+140], %r4;
	st.shared.u32 	[_ZZ16make_count_tablePiS_iE10dataShared+144], %r4;
	st.shared.u32 	[_ZZ16make_count_tablePiS_iE10dataShared+148], %r4;
	st.shared.u32 	[_ZZ16make_count_tablePiS_iE10dataShared+152], %r4;
	st.shared.u32 	[_ZZ16make_count_tablePiS_iE10dataShared+156], %r4;
	st.shared.u32 	[_ZZ16make_count_tablePiS_iE10dataShared+160], %r4;
	st.shared.u32 	[_ZZ16make_count_tablePiS_iE10dataShared+164], %r4;
	st.shared.u32 	[_ZZ16make_count_tablePiS_iE10dataShared+168], %r4;
	st.shared.u32 	[_ZZ16make_count_tablePiS_iE10dataShared+172], %r4;
	st.shared.u32 	[_ZZ16make_count_tablePiS_iE10dataShared+176], %r4;
	st.shared.u32 	[_ZZ16make_count_tablePiS_iE10dataShared+180], %r4;
	st.shared.u32 	[_ZZ16make_count_tablePiS_iE10dataShared+184], %r4;
	st.shared.u32 	[_ZZ16make_count_tablePiS_iE10dataShared+188], %r4;
	st.shared.u32 	[_ZZ16make_count_tablePiS_iE10dataShared+192], %r4;
	st.shared.u32 	[_ZZ16make_count_tablePiS_iE10dataShared+196], %r4;
	st.shared.u32 	[_ZZ16make_count_tablePiS_iE10dataShared+200], %r4;
	st.shared.u32 	[_ZZ16make_count_tablePiS_iE10dataShared+204], %r4;
	st.shared.u32 	[_ZZ16make_count_tablePiS_iE10dataShared+208], %r4;
	st.shared.u32 	[_ZZ16make_count_tablePiS_iE10dataShared+212], %r4;
	st.shared.u32 	[_ZZ16make_count_tablePiS_iE10dataShared+216], %r4;
	st.shared.u32 	[_ZZ16make_count_tablePiS_iE10dataShared+220], %r4;
	st.shared.u32 	[_ZZ16make_count_tablePiS_iE10dataShared+224], %r4;
	st.shared.u32 	[_ZZ16make_count_tablePiS_iE10dataShared+228], %r4;
	st.shared.u32 	[_ZZ16make_count_tablePiS_iE10dataShared+232], %r4;
	st.shared.u32 	[_ZZ16make_count_tablePiS_iE10dataShared+236], %r4;
	st.shared.u32 	[_ZZ16make_count_tablePiS_iE10dataShared+240], %r4;
	st.shared.u32 	[_ZZ16make_count_tablePiS_iE10dataShared+244], %r4;
	st.shared.u32 	[_ZZ16make_count_tablePiS_iE10dataShared+248], %r4;
	st.shared.u32 	[_ZZ16make_count_tablePiS_iE10dataShared+252], %r4;
	st.shared.u32 	[_ZZ16make_count_tablePiS_iE10dataShared+256], %r4;
	st.shared.u32 	[_ZZ16make_count_tablePiS_iE10dataShared+260], %r4;
	st.shared.u32 	[_ZZ16make_count_tablePiS_iE10dataShared+264], %r4;
	st.shared.u32 	[_ZZ16make_count_tablePiS_iE10dataShared+268], %r4;
	st.shared.u32 	[_ZZ16make_count_tablePiS_iE10dataShared+272], %r4;
	st.shared.u32 	[_ZZ16make_count_tablePiS_iE10dataShared+276], %r4;
	st.shared.u32 	[_ZZ16make_count_tablePiS_iE10dataShared+280], %r4;
	st.shared.u32 	[_ZZ16make_count_tablePiS_iE10dataShared+284], %r4;
	st.shared.u32 	[_ZZ16make_count_tablePiS_iE10dataShared+288], %r4;
	st.shared.u32 	[_ZZ16make_count_tablePiS_iE10dataShared+292], %r4;
	st.shared.u32 	[_ZZ16make_count_tablePiS_iE10dataShared+296], %r4;
	st.shared.u32 	[_ZZ16make_count_tablePiS_iE10dataShared+300], %r4;
	st.shared.u32 	[_ZZ16make_count_tablePiS_iE10dataShared+304], %r4;
	st.shared.u32 	[_ZZ16make_count_tablePiS_iE10dataShared+308], %r4;
	st.shared.u32 	[_ZZ16make_count_tablePiS_iE10dataShared+312], %r4;
	st.shared.u32 	[_ZZ16make_count_tablePiS_iE10dataShared+316], %r4;
	st.shared.u32 	[_ZZ16make_count_tablePiS_iE10dataShared+320], %r4;
	st.shared.u32 	[_ZZ16make_count_tablePiS_iE10dataShared+324], %r4;
	st.shared.u32 	[_ZZ16make_count_tablePiS_iE10dataShared+328], %r4;
	st.shared.u32 	[_ZZ16make_count_tablePiS_iE10dataShared+332], %r4;
	st.shared.u32 	[_ZZ16make_count_tablePiS_iE10dataShared+336], %r4;
	st.shared.u32 	[_ZZ16make_count_tablePiS_iE10dataShared+340], %r4;
	st.shared.u32 	[_ZZ16make_count_tablePiS_iE10dataShared+344], %r4;
	st.shared.u32 	[_ZZ16make_count_tablePiS_iE10dataShared+348], %r4;
	st.shared.u32 	[_ZZ16make_count_tablePiS_iE10dataShared+352], %r4;
	st.shared.u32 	[_ZZ16make_count_tablePiS_iE10dataShared+356], %r4;
	st.shared.u32 	[_ZZ16make_count_tablePiS_iE10dataShared+360], %r4;
	st.shared.u32 	[_ZZ16make_count_tablePiS_iE10dataShared+364], %r4;
	st.shared.u32 	[_ZZ16make_count_tablePiS_iE10dataShared+368], %r4;
	st.shared.u32 	[_ZZ16make_count_tablePiS_iE10dataShared+372], %r4;
	st.shared.u32 	[_ZZ16make_count_tablePiS_iE10dataShared+376], %r4;
	st.shared.u32 	[_ZZ16make_count_tablePiS_iE10dataShared+380], %r4;
	st.shared.u32 	[_ZZ16make_count_tablePiS_iE10dataShared+384], %r4;
	st.shared.u32 	[_ZZ16make_count_tablePiS_iE10dataShared+388], %r4;
	st.shared.u32 	[_ZZ16make_count_tablePiS_iE10dataShared+392], %r4;
	st.shared.u32 	[_ZZ16make_count_tablePiS_iE10dataShared+396], %r4;
	st.shared.u32 	[_ZZ16make_count_tablePiS_iE10dataShared+400], %r4;
	mov.u32 	%r5, %ctaid.x;
	mov.u32 	%r6, %ntid.x;
	mov.u32 	%r1, %tid.x;
	mad.lo.s32 	%r2, %r5, %r6, %r1;
	setp.ge.s32 	%p1, %r2, %r3;
	@%p1 bra 	$L__BB0_2;
	cvta.to.global.u64 	%rd3, %rd1;
	mul.wide.s32 	%rd4, %r2, 4;
	add.s64 	%rd5, %rd3, %rd4;
	ld.global.u32 	%r7, [%rd5];
	shl.b32 	%r8, %r7, 2;
	mov.u32 	%r9, _ZZ16make_count_tablePiS_iE10dataShared;
	add.s32 	%r10, %r9, %r8;
	atom.shared.add.u32 	%r11, [%r10], 1;
$L__BB0_2:
	bar.sync 	0;
	setp.gt.u32 	%p2, %r1, 100;
	@%p2 bra 	$L__BB0_4;
	cvta.to.global.u64 	%rd6, %rd2;
	mul.wide.u32 	%rd7, %r1, 4;
	add.s64 	%rd8, %rd6, %rd7;
	shl.b32 	%r12, %r1, 2;
	mov.u32 	%r13, _ZZ16make_count_tablePiS_iE10dataShared;
	add.s32 	%r14, %r13, %r12;
	ld.shared.u32 	%r15, [%r14];
	atom.global.add.u32 	%r16, [%rd8], %r15;
$L__BB0_4:
	ret;

}
	// .globl	_Z17make_offset_tablePi
.visible .entry _Z17make_offset_tablePi(
	.param .u64 .ptr .align 1 _Z17make_offset_tablePi_param_0
)
{
	.reg .pred 	%p<8>;
	.reg .b32 	%r<65>;
	.reg .b64 	%rd<5>;
	// demoted variable
	.shared .align 4 .b8 _ZZ17make_offset_tablePiE3src[404];
	// demoted variable
	.shared .align 4 .b8 _ZZ17make_offset_tablePiE3dst[404];
	ld.param.u64 	%rd2, [_Z17make_offset_tablePi_param_0];
	cvta.to.global.u64 	%rd3, %rd2;
	mov.u32 	%r1, %tid.x;
	mul.wide.u32 	%rd4, %r1, 4;
	add.s64 	%rd1, %rd3, %rd4;
	ld.global.u32 	%r39, [%rd1];
	shl.b32 	%r40, %r1, 2;
	mov.u32 	%r41, _ZZ17make_offset_tablePiE3src;
	add.s32 	%r2, %r41, %r40;
	st.shared.u32 	[%r2], %r39;
	mov.u32 	%r42, _ZZ17make_offset_tablePiE3dst;
	add.s32 	%r3, %r42, %r40;
	bar.sync 	0;
	setp.eq.s32 	%p1, %r1, 0;
	@%p1 bra 	$L__BB1_2;
	ld.shared.u32 	%r51, [%r2];
	ld.shared.u32 	%r43, [%r2+-4];
	add.s32 	%r52, %r43, %r51;
	bra.uni 	$L__BB1_3;
$L__BB1_2:
	ld.shared.u32 	%r51, [%r2];
	mov.u32 	%r52, %r51;
$L__BB1_3:
	st.shared.u32 	[%r3], %r51;
	st.shared.u32 	[%r2], %r52;
	bar.sync 	0;
	setp.lt.u32 	%p2, %r1, 2;
	@%p2 bra 	$L__BB1_5;
	ld.shared.u32 	%r53, [%r2];
	ld.shared.u32 	%r44, [%r2+-8];
	add.s32 	%r54, %r44, %r53;
	bra.uni 	$L__BB1_6;
$L__BB1_5:
	ld.shared.u32 	%r53, [%r2];
	mov.u32 	%r54, %r53;
$L__BB1_6:
	st.shared.u32 	[%r3], %r53;
	st.shared.u32 	[%r2], %r54;
	bar.sync 	0;
	setp.lt.u32 	%p3, %r1, 4;
	@%p3 bra 	$L__BB1_8;
	ld.shared.u32 	%r55, [%r2];
	ld.shared.u32 	%r45, [%r2+-16];
	add.s32 	%r56, %r45, %r55;
	bra.uni 	$L__BB1_9;
$L__BB1_8:
	ld.shared.u32 	%r55, [%r2];
	mov.u32 	%r56, %r55;
$L__BB1_9:
	st.shared.u32 	[%r3], %r55;
	st.shared.u32 	[%r2], %r56;
	bar.sync 	0;
	setp.lt.u32 	%p4, %r1, 8;
	@%p4 bra 	$L__BB1_11;
	ld.shared.u32 	%r57, [%r2];
	ld.shared.u32 	%r46, [%r2+-32];
	add.s32 	%r58, %r46, %r57;
	bra.uni 	$L__BB1_12;
$L__BB1_11:
	ld.shared.u32 	%r57, [%r2];
	mov.u32 	%r58, %r57;
$L__BB1_12:
	st.shared.u32 	[%r3], %r57;
	st.shared.u32 	[%r2], %r58;
	bar.sync 	0;
	setp.lt.u32 	%p5, %r1, 16;
	@%p5 bra 	$L__BB1_14;
	ld.shared.u32 	%r59, [%r2];
	ld.shared.u32 	%r47, [%r2+-64];
	add.s32 	%r60, %r47, %r59;
	bra.uni 	$L__BB1_15;
$L__BB1_14:
	ld.shared.u32 	%r59, [%r2];
	mov.u32 	%r60, %r59;
$L__BB1_15:
	st.shared.u32 	[%r3], %r59;
	st.shared.u32 	[%r2], %r60;
	bar.sync 	0;
	setp.lt.u32 	%p6, %r1, 32;
	@%p6 bra 	$L__BB1_17;
	ld.shared.u32 	%r61, [%r2];
	ld.shared.u32 	%r48, [%r2+-128];
	add.s32 	%r62, %r48, %r61;
	bra.uni 	$L__BB1_18;
$L__BB1_17:
	ld.shared.u32 	%r61, [%r2];
	mov.u32 	%r62, %r61;
$L__BB1_18:
	st.shared.u32 	[%r3], %r61;
	st.shared.u32 	[%r2], %r62;
	bar.sync 	0;
	setp.lt.u32 	%p7, %r1, 64;
	@%p7 bra 	$L__BB1_20;
	ld.shared.u32 	%r63, [%r2];
	ld.shared.u32 	%r49, [%r2+-256];
	add.s32 	%r64, %r49, %r63;
	bra.uni 	$L__BB1_21;
$L__BB1_20:
	ld.shared.u32 	%r63, [%r2];
	mov.u32 	%r64, %r63;
$L__BB1_21:
	st.shared.u32 	[%r3], %r63;
	st.shared.u32 	[%r2], %r64;
	bar.sync 	0;
	ld.shared.u32 	%r50, [%r2];
	st.global.u32 	[%rd1], %r50;
	ret;

}
	// .globl	_Z4sortPiS_S_i
.visible .entry _Z4sortPiS_S_i(
	.param .u64 .ptr .align 1 _Z4sortPiS_S_i_param_0,
	.param .u64 .ptr .align 1 _Z4sortPiS_S_i_param_1,
	.param .u64 .ptr .align 1 _Z4sortPiS_S_i_param_2,
	.param .u32 _Z4sortPiS_S_i_param_3
)
{
	.reg .pred 	%p<2>;
	.reg .b32 	%r<9>;
	.reg .b64 	%rd<13>;

	ld.param.u64 	%rd1, [_Z4sortPiS_S_i_param_0];
	ld.param.u64 	%rd2, [_Z4sortPiS_S_i_param_1];
	ld.param.u64 	%rd3, [_Z4sortPiS_S_i_param_2];
	ld.param.u32 	%r2, [_Z4sortPiS_S_i_param_3];
	mov.u32 	%r3, %ctaid.x;
	mov.u32 	%r4, %ntid.x;
	mov.u32 	%r5, %tid.x;
	mad.lo.s32 	%r1, %r3, %r4, %r5;
	setp.ge.s32 	%p1, %r1, %r2;
	@%p1 bra 	$L__BB2_2;
	cvta.to.global.u64 	%rd4, %rd1;
	cvta.to.global.u64 	%rd5, %rd3;
	cvta.to.global.u64 	%rd6, %rd2;
	mul.wide.s32 	%rd7, %r1, 4;
	add.s64 	%rd8, %rd4, %rd7;
	ld.global.u32 	%r6, [%rd8];
	mul.wide.s32 	%rd9, %r6, 4;
	add.s64 	%rd10, %rd5, %rd9;
	atom.global.add.u32 	%r7, [%rd10], -1;
	ld.global.u32 	%r8, [%rd8];
	mul.wide.s32 	%rd11, %r7, 4;
	add.s64 	%rd12, %rd6, %rd11;
	st.global.u32 	[%rd12+-4], %r8;
$L__BB2_2:
	ret;

}


// ===== COMPILED SASS (sm_100) =====

	.target	sm_100

	.elftype	@"ET_EXEC"


//--------------------- .note.nv.tkinfo           --------------------------
	.section	.note.nv.tkinfo,"",@"SHT_NOTE"
	.sectionflags	@"SHF_NOTE_NV_TKINFO"
	.tkinfo
        /*0018*/ 	.word	0x00000002
        /*0030*/ 	.string	""
        /*0030*/ 	.string	"ptxas"
        /*0030*/ 	.string	"Cuda compilation tools, release 13.0, V13.0.88"
        /*0030*/ 	.string	"Build cuda_13.0.r13.0/compiler.36424714_0"
        /*0030*/ 	.string	"-arch sm_100 -m 64 "



//--------------------- .note.nv.cuinfo           --------------------------
	.section	.note.nv.cuinfo,"",@"SHT_NOTE"
	.sectionflags	@"SHF_NOTE_NV_CUINFO"
        /*0018*/ 	.short	0x0002
        /*001a*/ 	.short	0x0064
        /*001c*/ 	.short	0x0082
	.zero		2


//--------------------- .nv.info                  --------------------------
	.section	.nv.info,"",@"SHT_CUDA_INFO"
	.align	4


	//----- nvinfo : EIATTR_REGCOUNT
	.align		4
        /*0000*/ 	.byte	0x04, 0x2f
        /*0002*/ 	.short	(.L_1 - .L_0)
	.align		4
.L_0:
        /*0004*/ 	.word	index@(_Z16make_count_tablePiS_i)
        /*0008*/ 	.word	0x00000008


	//----- nvinfo : EIATTR_FRAME_SIZE
	.align		4
.L_1:
        /*000c*/ 	.byte	0x04, 0x11
        /*000e*/ 	.short	(.L_3 - .L_2)
	.align		4
.L_2:
        /*0010*/ 	.word	index@(_Z16make_count_tablePiS_i)
        /*0014*/ 	.word	0x00000000


	//----- nvinfo : EIATTR_REGCOUNT
	.align		4
.L_3:
        /*0018*/ 	.byte	0x04, 0x2f
        /*001a*/ 	.short	(.L_5 - .L_4)
	.align		4
.L_4:
        /*001c*/ 	.word	index@(_Z17make_offset_tablePi)
        /*0020*/ 	.word	0x0000000e


	//----- nvinfo : EIATTR_FRAME_SIZE
	.align		4
.L_5:
        /*0024*/ 	.byte	0x04, 0x11
        /*0026*/ 	.short	(.L_7 - .L_6)
	.align		4
.L_6:
        /*0028*/ 	.word	index@(_Z17make_offset_tablePi)
        /*002c*/ 	.word	0x00000000


	//----- nvinfo : EIATTR_REGCOUNT
	.align		4
.L_7:
        /*0030*/ 	.byte	0x04, 0x2f
        /*0032*/ 	.short	(.L_9 - .L_8)
	.align		4
.L_8:
        /*0034*/ 	.word	index@(_Z4sortPiS_S_i)
        /*0038*/ 	.word	0x0000000e


	//----- nvinfo : EIATTR_FRAME_SIZE
	.align		4
.L_9:
        /*003c*/ 	.byte	0x04, 0x11
        /*003e*/ 	.short	(.L_11 - .L_10)
	.align		4
.L_10:
        /*0040*/ 	.word	index@(_Z4sortPiS_S_i)
        /*0044*/ 	.word	0x00000000


	//----- nvinfo : EIATTR_MIN_STACK_SIZE
	.align		4
.L_11:
        /*0048*/ 	.byte	0x04, 0x12
        /*004a*/ 	.short	(.L_13 - .L_12)
	.align		4
.L_12:
        /*004c*/ 	.word	index@(_Z4sortPiS_S_i)
        /*0050*/ 	.word	0x00000000


	//----- nvinfo : EIATTR_MIN_STACK_SIZE
	.align		4
.L_13:
        /*0054*/ 	.byte	0x04, 0x12
        /*0056*/ 	.short	(.L_15 - .L_14)
	.align		4
.L_14:
        /*0058*/ 	.word	index@(_Z17make_offset_tablePi)
        /*005c*/ 	.word	0x00000000


	//----- nvinfo : EIATTR_MIN_STACK_SIZE
	.align		4
.L_15:
        /*0060*/ 	.byte	0x04, 0x12
        /*0062*/ 	.short	(.L_17 - .L_16)
	.align		4
.L_16:
        /*0064*/ 	.word	index@(_Z16make_count_tablePiS_i)
        /*0068*/ 	.word	0x00000000
.L_17:


//--------------------- .nv.compat                --------------------------
	.section	.nv.compat,"",@"SHT_CUDA_COMPAT_INFO"
	.align	4
        /*0000*/ 	.byte	0x02, 0x09, 0x00, 0x00, 0x02, 0x02, 0x01, 0x00, 0x02, 0x05, 0x05, 0x00, 0x03, 0x07, 0x01, 0x01
        /*0010*/ 	.byte	0x02, 0x03, 0x00, 0x00, 0x02, 0x06, 0x01, 0x00, 0x04, 0x0b, 0x08, 0x00, 0x09, 0x00, 0x00, 0x00
        /*0020*/ 	.byte	0x00, 0x00, 0x00, 0x00


//--------------------- .nv.info._Z4sortPiS_S_i   --------------------------
	.section	.nv.info._Z4sortPiS_S_i,"",@"SHT_CUDA_INFO"
	.sectionflags	@""
	.align	4


	//----- nvinfo : EIATTR_CUDA_API_VERSION
	.align		4
        /*0000*/ 	.byte	0x04, 0x37
        /*0002*/ 	.short	(.L_19 - .L_18)
.L_18:
        /*0004*/ 	.word	0x00000082


	//----- nvinfo : EIATTR_KPARAM_INFO
	.align		4
.L_19:
        /*0008*/ 	.byte	0x04, 0x17
        /*000a*/ 	.short	(.L_21 - .L_20)
.L_20:
        /*000c*/ 	.word	0x00000000
        /*0010*/ 	.short	0x0003
        /*0012*/ 	.short	0x0018
        /*0014*/ 	.byte	0x00, 0xf0, 0x11, 0x00


	//----- nvinfo : EIATTR_KPARAM_INFO
	.align		4
.L_21:
        /*0018*/ 	.byte	0x04, 0x17
        /*001a*/ 	.short	(.L_23 - .L_22)
.L_22:
        /*001c*/ 	.word	0x00000000
        /*0020*/ 	.short	0x0002
        /*0022*/ 	.short	0x0010
        /*0024*/ 	.byte	0x00, 0xf5, 0x21, 0x00


	//----- nvinfo : EIATTR_KPARAM_INFO
	.align		4
.L_23:
        /*0028*/ 	.byte	0x04, 0x17
        /*002a*/ 	.short	(.L_25 - .L_24)
.L_24:
        /*002c*/ 	.word	0x00000000
        /*0030*/ 	.short	0x0001
        /*0032*/ 	.short	0x0008
        /*0034*/ 	.byte	0x00, 0xf5, 0x21, 0x00


	//----- nvinfo : EIATTR_KPARAM_INFO
	.align		4
.L_25:
        /*0038*/ 	.byte	0x04, 0x17
        /*003a*/ 	.short	(.L_27 - .L_26)
.L_26:
        /*003c*/ 	.word	0x00000000
        /*0040*/ 	.short	0x0000
        /*0042*/ 	.short	0x0000
        /*0044*/ 	.byte	0x00, 0xf5, 0x21, 0x00


	//----- nvinfo : EIATTR_SPARSE_MMA_MASK
	.align		4
.L_27:
        /*0048*/ 	.byte	0x03, 0x50
        /*004a*/ 	.short	0x0000


	//----- nvinfo : EIATTR_MAXREG_COUNT
	.align		4
        /*004c*/ 	.byte	0x03, 0x1b
        /*004e*/ 	.short	0x00ff


	//----- nvinfo : EIATTR_MERCURY_ISA_VERSION
	.align		4
        /*0050*/ 	.byte	0x03, 0x5f
        /*0052*/ 	.short	0x0101


	//----- nvinfo : EIATTR_VRC_CTA_INIT_COUNT
	.align		4
        /*0054*/ 	.byte	0x02, 0x4a
	.zero		1
	.zero		1


	//----- nvinfo : EIATTR_EXIT_INSTR_OFFSETS
	.align		4
        /*0058*/ 	.byte	0x04, 0x1c
        /*005a*/ 	.short	(.L_29 - .L_28)


	//   ....[0]....
.L_28:
        /*005c*/ 	.word	0x00000070


	//   ....[1]....
        /*0060*/ 	.word	0x00000140


	//----- nvinfo : EIATTR_CBANK_PARAM_SIZE
	.align		4
.L_29:
        /*0064*/ 	.byte	0x03, 0x19
        /*0066*/ 	.short	0x001c


	//----- nvinfo : EIATTR_PARAM_CBANK
	.align		4
        /*0068*/ 	.byte	0x04, 0x0a
        /*006a*/ 	.short	(.L_31 - .L_30)
	.align		4
.L_30:
        /*006c*/ 	.word	index@(.nv.constant0._Z4sortPiS_S_i)
        /*0070*/ 	.short	0x0380
        /*0072*/ 	.short	0x001c


	//----- nvinfo : EIATTR_SW_WAR
	.align		4
.L_31:
        /*0074*/ 	.byte	0x04, 0x36
        /*0076*/ 	.short	(.L_33 - .L_32)
.L_32:
        /*0078*/ 	.word	0x00000008
.L_33:


//--------------------- .nv.info._Z17make_offset_tablePi --------------------------
	.section	.nv.info._Z17make_offset_tablePi,"",@"SHT_CUDA_INFO"
	.sectionflags	@""
	.align	4


	//----- nvinfo : EIATTR_CUDA_API_VERSION
	.align		4
        /*0000*/ 	.byte	0x04, 0x37
        /*0002*/ 	.short	(.L_35 - .L_34)
.L_34:
        /*0004*/ 	.word	0x00000082


	//----- nvinfo : EIATTR_KPARAM_INFO
	.align		4
.L_35:
        /*0008*/ 	.byte	0x04, 0x17
        /*000a*/ 	.short	(.L_37 - .L_36)
.L_36:
        /*000c*/ 	.word	0x00000000
        /*0010*/ 	.short	0x0000
        /*0012*/ 	.short	0x0000
        /*0014*/ 	.byte	0x00, 0xf5, 0x21, 0x00


	//----- nvinfo : EIATTR_SPARSE_MMA_MASK
	.align		4
.L_37:
        /*0018*/ 	.byte	0x03, 0x50
        /*001a*/ 	.short	0x0000


	//----- nvinfo : EIATTR_MAXREG_COUNT
	.align		4
        /*001c*/ 	.byte	0x03, 0x1b
        /*001e*/ 	.short	0x00ff


	//----- nvinfo : EIATTR_NUM_BARRIERS
	.align		4
        /*0020*/ 	.byte	0x02, 0x4c
        /*0022*/ 	.byte	0x01
	.zero		1


	//----- nvinfo : EIATTR_MERCURY_ISA_VERSION
	.align		4
        /*0024*/ 	.byte	0x03, 0x5f
        /*0026*/ 	.short	0x0101


	//----- nvinfo : EIATTR_VRC_CTA_INIT_COUNT
	.align		4
        /*0028*/ 	.byte	0x02, 0x4a
	.zero		1
	.zero		1


	//----- nvinfo : EIATTR_EXIT_INSTR_OFFSETS
	.align		4
        /*002c*/ 	.byte	0x04, 0x1c
        /*002e*/ 	.short	(.L_39 - .L_38)


	//   ....[0]....
.L_38:
        /*0030*/ 	.word	0x00000500


	//----- nvinfo : EIATTR_CBANK_PARAM_SIZE
	.align		4
.L_39:
        /*0034*/ 	.byte	0x03, 0x19
        /*0036*/ 	.short	0x0008


	//----- nvinfo : EIATTR_PARAM_CBANK
	.align		4
        /*0038*/ 	.byte	0x04, 0x0a
        /*003a*/ 	.short	(.L_41 - .L_40)
	.align		4
.L_40:
        /*003c*/ 	.word	index@(.nv.constant0._Z17make_offset_tablePi)
        /*0040*/ 	.short	0x0380
        /*0042*/ 	.short	0x0008


	//----- nvinfo : EIATTR_SW_WAR
	.align		4
.L_41:
        /*0044*/ 	.byte	0x04, 0x36
        /*0046*/ 	.short	(.L_43 - .L_42)
.L_42:
        /*0048*/ 	.word	0x00000008
.L_43:


//--------------------- .nv.info._Z16make_count_tablePiS_i --------------------------
	.section	.nv.info._Z16make_count_tablePiS_i,"",@"SHT_CUDA_INFO"
	.sectionflags	@""
	.align	4


	//----- nvinfo : EIATTR_CUDA_API_VERSION
	.align		4
        /*0000*/ 	.byte	0x04, 0x37
        /*0002*/ 	.short	(.L_45 - .L_44)
.L_44:
        /*0004*/ 	.word	0x00000082


	//----- nvinfo : EIATTR_KPARAM_INFO
	.align		4
.L_45:
        /*0008*/ 	.byte	0x04, 0x17
        /*000a*/ 	.short	(.L_47 - .L_46)
.L_46:
        /*000c*/ 	.word	0x00000000
        /*0010*/ 	.short	0x0002
        /*0012*/ 	.short	0x0010
        /*0014*/ 	.byte	0x00, 0xf0, 0x11, 0x00


	//----- nvinfo : EIATTR_KPARAM_INFO
	.align		4
.L_47:
        /*0018*/ 	.byte	0x04, 0x17
        /*001a*/ 	.short	(.L_49 - .L_48)
.L_48:
        /*001c*/ 	.word	0x00000000
        /*0020*/ 	.short	0x0001
        /*0022*/ 	.short	0x0008
        /*0024*/ 	.byte	0x00, 0xf5, 0x21, 0x00


	//----- nvinfo : EIATTR_KPARAM_INFO
	.align		4
.L_49:
        /*0028*/ 	.byte	0x04, 0x17
        /*002a*/ 	.short	(.L_51 - .L_50)
.L_50:
        /*002c*/ 	.word	0x00000000
        /*0030*/ 	.short	0x0000
        /*0032*/ 	.short	0x0000
        /*0034*/ 	.byte	0x00, 0xf5, 0x21, 0x00


	//----- nvinfo : EIATTR_SPARSE_MMA_MASK
	.align		4
.L_51:
        /*0038*/ 	.byte	0x03, 0x50
        /*003a*/ 	.short	0x0000


	//----- nvinfo : EIATTR_MAXREG_COUNT
	.align		4
        /*003c*/ 	.byte	0x03, 0x1b
        /*003e*/ 	.short	0x00ff


	//----- nvinfo : EIATTR_NUM_BARRIERS
	.align		4
        /*0040*/ 	.byte	0x02, 0x4c
        /*0042*/ 	.byte	0x01
	.zero		1


	//----- nvinfo : EIATTR_MERCURY_ISA_VERSION
	.align		4
        /*0044*/ 	.byte	0x03, 0x5f
        /*0046*/ 	.short	0x0101


	//----- nvinfo : EIATTR_VRC_CTA_INIT_COUNT
	.align		4
        /*0048*/ 	.byte	0x02, 0x4a
	.zero		1
	.zero		1


	//----- nvinfo : EIATTR_EXIT_INSTR_OFFSETS
	.align		4
        /*004c*/ 	.byte	0x04, 0x1c
        /*004e*/ 	.short	(.L_53 - .L_52)


	//   ....[0]....
.L_52:
        /*0050*/ 	.word	0x000002f0


	//   ....[1]....
        /*0054*/ 	.word	0x00000350


	//----- nvinfo : EIATTR_CRS_STACK_SIZE
	.align		4
.L_53:
        /*0058*/ 	.byte	0x04, 0x1e
        /*005a*/ 	.short	(.L_55 - .L_54)
.L_54:
        /*005c*/ 	.word	0x00000000


	//----- nvinfo : EIATTR_CBANK_PARAM_SIZE
	.align		4
.L_55:
        /*0060*/ 	.byte	0x03, 0x19
        /*0062*/ 	.short	0x0014


	//----- nvinfo : EIATTR_PARAM_CBANK
	.align		4
        /*0064*/ 	.byte	0x04, 0x0a
        /*0066*/ 	.short	(.L_57 - .L_56)
	.align		4
.L_56:
        /*0068*/ 	.word	index@(.nv.constant0._Z16make_count_tablePiS_i)
        /*006c*/ 	.short	0x0380
        /*006e*/ 	.short	0x0014


	//----- nvinfo : EIATTR_SW_WAR
	.align		4
.L_57:
        /*0070*/ 	.byte	0x04, 0x36
        /*0072*/ 	.short	(.L_59 - .L_58)
.L_58:
        /*0074*/ 	.word	0x00000008
.L_59:


//--------------------- .nv.callgraph             --------------------------
	.section	.nv.callgraph,"",@"SHT_CUDA_CALLGRAPH"
	.align	4
	.sectionentsize	8
	.align		4
        /*0000*/ 	.word	0x00000000
	.align		4
        /*0004*/ 	.word	0xffffffff
	.align		4
        /*0008*/ 	.word	0x00000000
	.align		4
        /*000c*/ 	.word	0xfffffffe
	.align		4
        /*0010*/ 	.word	0x00000000
	.align		4
        /*0014*/ 	.word	0xfffffffd
	.align		4
        /*0018*/ 	.word	0x00000000
	.align		4
        /*001c*/ 	.word	0xfffffffc


//--------------------- .text._Z4sortPiS_S_i      --------------------------
	.section	.text._Z4sortPiS_S_i,"ax",@progbits
	.align	128
        .global         _Z4sortPiS_S_i
        .type           _Z4sortPiS_S_i,@function
        .size           _Z4sortPiS_S_i,(.L_x_5 - _Z4sortPiS_S_i)
        .other          _Z4sortPiS_S_i,@"STO_CUDA_ENTRY STV_DEFAULT"
_Z4sortPiS_S_i:
.text._Z4sortPiS_S_i:
[----:B------:R-:W-:Y:S01]  /*0000*/  LDC R1, c[0x0][0x37c] ;  /* 0x0000df00ff017b82 */ /* 0x000fe20000000800 */
[----:B------:R-:W0:Y:S07]  /*0010*/  S2R R0, SR_TID.X ;  /* 0x0000000000007919 */ /* 0x000e2e0000002100 */
[----:B------:R-:W0:Y:S01]  /*0020*/  S2UR UR4, SR_CTAID.X ;  /* 0x00000000000479c3 */ /* 0x000e220000002500 */
[----:B------:R-:W1:Y:S07]  /*0030*/  LDCU UR5, c[0x0][0x398] ;  /* 0x00007300ff0577ac */ /* 0x000e6e0008000800 */
[----:B------:R-:W0:Y:S02]  /*0040*/  LDC R5, c[0x0][0x360] ;  /* 0x0000d800ff057b82 */ /* 0x000e240000000800 */
[----:B0-----:R-:W-:-:S05]  /*0050*/  IMAD R5, R5, UR4, R0 ;  /* 0x0000000405057c24 */ /* 0x001fca000f8e0200 */
[----:B-1----:R-:W-:-:S13]  /*0060*/  ISETP.GE.AND P0, PT, R5, UR5, PT ;  /* 0x0000000505007c0c */ /* 0x002fda000bf06270 */
[----:B------:R-:W-:Y:S05]  /*0070*/  @P0 EXIT ;  /* 0x000000000000094d */ /* 0x000fea0003800000 */
[----:B------:R-:W0:Y:S01]  /*0080*/  LDC.64 R2, c[0x0][0x380] ;  /* 0x0000e000ff027b82 */ /* 0x000e220000000a00 */
[----:B------:R-:W1:Y:S01]  /*0090*/  LDCU.64 UR4, c[0x0][0x358] ;  /* 0x00006b00ff0477ac */ /* 0x000e620008000a00 */
[----:B0-----:R-:W-:-:S06]  /*00a0*/  IMAD.WIDE R2, R5, 0x4, R2 ;  /* 0x0000000405027825 */ /* 0x001fcc00078e0202 */
[----:B------:R-:W0:Y:S01]  /*00b0*/  LDC.64 R4, c[0x0][0x390] ;  /* 0x0000e400ff047b82 */ /* 0x000e220000000a00 */
[----:B-1----:R-:W0:Y:S01]  /*00c0*/  LDG.E R7, desc[UR4][R2.64] ;  /* 0x0000000402077981 */ /* 0x002e22000c1e1900 */
[----:B------:R-:W-:Y:S01]  /*00d0*/  MOV R11, 0xffffffff ;  /* 0xffffffff000b7802 */ /* 0x000fe20000000f00 */
[----:B0-----:R-:W-:-:S05]  /*00e0*/  IMAD.WIDE R4, R7, 0x4, R4 ;  /* 0x0000000407047825 */ /* 0x001fca00078e0204 */
[----:B------:R-:W0:Y:S01]  /*00f0*/  LDC.64 R6, c[0x0][0x388] ;  /* 0x0000e200ff067b82 */ /* 0x000e220000000a00 */
[----:B------:R-:W0:Y:S04]  /*0100*/  ATOMG.E.ADD.STRONG.GPU PT, R5, desc[UR4][R4.64], R11 ;  /* 0x8000000b040579a8 */ /* 0x000e2800081ef104 */
[----:B------:R-:W2:Y:S01]  /*0110*/  LDG.E R9, desc[UR4][R2.64] ;  /* 0x0000000402097981 */ /* 0x000ea2000c1e1900 */
[----:B0-----:R-:W-:-:S05]  /*0120*/  IMAD.WIDE R6, R5, 0x4, R6 ;  /* 0x0000000405067825 */ /* 0x001fca00078e0206 */
[----:B--2---:R-:W-:Y:S01]  /*0130*/  STG.E desc[UR4][R6.64+-0x4], R9 ;  /* 0xfffffc0906007986 */ /* 0x004fe2000c101904 */
[----:B------:R-:W-:Y:S05]  /*0140*/  EXIT ;  /* 0x000000000000794d */ /* 0x000fea0003800000 */
.L_x_0:
[----:B------:R-:W-:-:S00]  /*0150*/  BRA `(.L_x_0) ;  /* 0xfffffffc00fc7947 */ /* 0x000fc0000383ffff */
[----:B------:R-:W-:-:S00]  /*0160*/  NOP ;  /* 0x0000000000007918 */ /* 0x000fc00000000000 */
        /* <DEDUP_REMOVED lines=9> */
.L_x_5:


//--------------------- .text._Z17make_offset_tablePi --------------------------
	.section	.text._Z17make_offset_tablePi,"ax",@progbits
	.align	128
        .global         _Z17make_offset_tablePi
        .type           _Z17make_offset_tablePi,@function
        .size           _Z17make_offset_tablePi,(.L_x_6 - _Z17make_offset_tablePi)
        .other          _Z17make_offset_tablePi,@"STO_CUDA_ENTRY STV_DEFAULT"
_Z17make_offset_tablePi:
.text._Z17make_offset_tablePi:
[----:B------:R-:W-:Y:S01]  /*0000*/  LDC R1, c[0x0][0x37c] ;  /* 0x0000df00ff017b82 */ /* 0x000fe20000000800 */
[----:B------:R-:W0:Y:S07]  /*0010*/  S2R R11, SR_TID.X ;  /* 0x00000000000b7919 */ /* 0x000e2e0000002100 */
[----:B------:R-:W0:Y:S01]  /*0020*/  LDC.64 R2, c[0x0][0x380] ;  /* 0x0000e000ff027b82 */ /* 0x000e220000000a00 */
[----:B------:R-:W1:Y:S01]  /*0030*/  LDCU.64 UR8, c[0x0][0x358] ;  /* 0x00006b00ff0877ac */ /* 0x000e620008000a00 */
[----:B0-----:R-:W-:-:S05]  /*0040*/  IMAD.WIDE.U32 R2, R11, 0x4, R2 ;  /* 0x000000040b027825 */ /* 0x001fca00078e0002 */
[----:B-1----:R-:W2:Y:S01]  /*0050*/  LDG.E R0, desc[UR8][R2.64] ;  /* 0x0000000802007981 */ /* 0x002ea2000c1e1900 */
[----:B------:R-:W0:Y:S01]  /*0060*/  S2UR UR5, SR_CgaCtaId ;  /* 0x00000000000579c3 */ /* 0x000e220000008800 */
[----:B------:R-:W-:Y:S01]  /*0070*/  UMOV UR4, 0x400 ;  /* 0x0000040000047882 */ /* 0x000fe20000000000 */
[C---:B------:R-:W-:Y:S02]  /*0080*/  ISETP.NE.AND P1, PT, R11.reuse, RZ, PT ;  /* 0x000000ff0b00720c */ /* 0x040fe40003f25270 */
[----:B------:R-:W-:Y:S01]  /*0090*/  ISETP.GE.U32.AND P0, PT, R11, 0x2, PT ;  /* 0x000000020b00780c */ /* 0x000fe20003f06070 */
[----:B0-----:R-:W-:Y:S02]  /*00a0*/  ULEA UR6, UR5, UR4, 0x18 ;  /* 0x0000000405067291 */ /* 0x001fe4000f8ec0ff */
[----:B------:R-:W-:-:S04]  /*00b0*/  UIADD3 UR4, UPT, UPT, UR4, 0x194, URZ ;  /* 0x0000019404047890 */ /* 0x000fc8000fffe0ff */
[----:B------:R-:W-:Y:S01]  /*00c0*/  LEA R5, R11, UR6, 0x2 ;  /* 0x000000060b057c11 */ /* 0x000fe2000f8e10ff */
[----:B------:R-:W-:-:S04]  /*00d0*/  ULEA UR4, UR5, UR4, 0x18 ;  /* 0x0000000405047291 */ /* 0x000fc8000f8ec0ff */
[----:B--2---:R-:W-:Y:S01]  /*00e0*/  STS [R5], R0 ;  /* 0x0000000005007388 */ /* 0x004fe20000000800 */
[----:B------:R-:W-:Y:S06]  /*00f0*/  BAR.SYNC.DEFER_BLOCKING 0x0 ;  /* 0x0000000000007b1d */ /* 0x000fec0000010000 */
[----:B------:R-:W-:Y:S04]  /*0100*/  @P1 LDS R7, [R5] ;  /* 0x0000000005071984 */ /* 0x000fe80000000800 */
[----:B------:R-:W0:Y:S02]  /*0110*/  @P1 LDS R4, [R5+-0x4] ;  /* 0xfffffc0005041984 */ /* 0x000e240000000800 */
[----:B0-----:R-:W-:Y:S01]  /*0120*/  @P1 IMAD.IADD R6, R7, 0x1, R4 ;  /* 0x0000000107061824 */ /* 0x001fe200078e0204 */
[----:B------:R-:W-:Y:S01]  /*0130*/  LEA R4, R11, UR4, 0x2 ;  /* 0x000000040b047c11 */ /* 0x000fe2000f8e10ff */
[----:B------:R-:W0:Y:S02]  /*0140*/  @!P1 LDS R7, [R5] ;  /* 0x0000000005079984 */ /* 0x000e240000000800 */
[----:B0-----:R-:W-:-:S02]  /*0150*/  @!P1 IMAD.MOV.U32 R6, RZ, RZ, R7 ;  /* 0x000000ffff069224 */ /* 0x001fc400078e0007 */
[----:B------:R-:W-:Y:S01]  /*0160*/  STS [R4], R7 ;  /* 0x0000000704007388 */ /* 0x000fe20000000800 */
[----:B------:R-:W-:-:S03]  /*0170*/  ISETP.GE.U32.AND P1, PT, R11, 0x4, PT ;  /* 0x000000040b00780c */ /* 0x000fc60003f26070 */
[----:B------:R-:W-:Y:S01]  /*0180*/  STS [R5], R6 ;  /* 0x0000000605007388 */ /* 0x000fe20000000800 */
[----:B------:R-:W-:Y:S06]  /*0190*/  BAR.SYNC.DEFER_BLOCKING 0x0 ;  /* 0x0000000000007b1d */ /* 0x000fec0000010000 */
[----:B------:R-:W-:Y:S04]  /*01a0*/  @P0 LDS R9, [R5] ;  /* 0x0000000005090984 */ /* 0x000fe80000000800 */
[----:B------:R-:W0:Y:S02]  /*01b0*/  @P0 LDS R0, [R5+-0x8] ;  /* 0xfffff80005000984 */ /* 0x000e240000000800 */
[----:B0-----:R-:W-:-:S02]  /*01c0*/  @P0 IMAD.IADD R0, R9, 0x1, R0 ;  /* 0x0000000109000824 */ /* 0x001fc400078e0200 */
[----:B------:R-:W0:Y:S02]  /*01d0*/  @!P0 LDS R9, [R5] ;  /* 0x0000000005098984 */ /* 0x000e240000000800 */
[----:B0-----:R-:W-:Y:S02]  /*01e0*/  @!P0 MOV R0, R9 ;  /* 0x0000000900008202 */ /* 0x001fe40000000f00 */
        /* <DEDUP_REMOVED lines=8> */
[----:B0-----:R-:W-:Y:S02]  /*0270*/  @!P1 IMAD.MOV.U32 R6, RZ, RZ, R7 ;  /* 0x000000ffff069224 */ /* 0x001fe400078e0007 */
[----:B------:R-:W-:Y:S01]  /*0280*/  STS [R4], R7 ;  /* 0x0000000704007388 */ /* 0x000fe20000000800 */
[----:B------:R-:W-:-:S03]  /*0290*/  ISETP.GE.U32.AND P1, PT, R11, 0x10, PT ;  /* 0x000000100b00780c */ /* 0x000fc60003f26070 */
[----:B------:R-:W-:Y:S01]  /*02a0*/  STS [R5], R6 ;  /* 0x0000000605007388 */ /* 0x000fe20000000800 */
[----:B------:R-:W-:Y:S06]  /*02b0*/  BAR.SYNC.DEFER_BLOCKING 0x0 ;  /* 0x0000000000007b1d */ /* 0x000fec0000010000 */
[----:B------:R-:W-:Y:S04]  /*02c0*/  @P0 LDS R9, [R5] ;  /* 0x0000000005090984 */ /* 0x000fe80000000800 */
[----:B------:R-:W0:Y:S02]  /*02d0*/  @P0 LDS R0, [R5+-0x20] ;  /* 0xffffe00005000984 */ /* 0x000e240000000800 */
[----:B0-----:R-:W-:-:S02]  /*02e0*/  @P0 IADD3 R0, PT, PT, R9, R0, RZ ;  /* 0x0000000009000210 */ /* 0x001fc40007ffe0ff */
        /* <DEDUP_REMOVED lines=20> */
[----:B------:R-:W-:Y:S04]  /*0430*/  STS [R4], R9 ;  /* 0x0000000904007388 */ /* 0x000fe80000000800 */
[----:B------:R-:W-:Y:S01]  /*0440*/  STS [R5], R0 ;  /* 0x0000000005007388 */ /* 0x000fe20000000800 */
[----:B------:R-:W-:Y:S06]  /*0450*/  BAR.SYNC.DEFER_BLOCKING 0x0 ;  /* 0x0000000000007b1d */ /* 0x000fec0000010000 */
[----:B------:R-:W-:Y:S04]  /*0460*/  @P1 LDS R7, [R5] ;  /* 0x0000000005071984 */ /* 0x000fe80000000800 */
[----:B------:R-:W0:Y:S02]  /*0470*/  @P1 LDS R6, [R5+-0x100] ;  /* 0xffff000005061984 */ /* 0x000e240000000800 */
[----:B0-----:R-:W-:-:S02]  /*0480*/  @P1 IADD3 R6, PT, PT, R7, R6, RZ ;  /* 0x0000000607061210 */ /* 0x001fc40007ffe0ff */
[----:B------:R-:W0:Y:S02]  /*0490*/  @!P1 LDS R7, [R5] ;  /* 0x0000000005079984 */ /* 0x000e240000000800 */
[----:B0-----:R-:W-:Y:S02]  /*04a0*/  @!P1 IMAD.MOV.U32 R6, RZ, RZ, R7 ;  /* 0x000000ffff069224 */ /* 0x001fe400078e0007 */
[----:B------:R-:W-:Y:S04]  /*04b0*/  STS [R4], R7 ;  /* 0x0000000704007388 */ /* 0x000fe80000000800 */
[----:B------:R-:W-:Y:S01]  /*04c0*/  STS [R5], R6 ;  /* 0x0000000605007388 */ /* 0x000fe20000000800 */
[----:B------:R-:W-:Y:S06]  /*04d0*/  BAR.SYNC.DEFER_BLOCKING 0x0 ;  /* 0x0000000000007b1d */ /* 0x000fec0000010000 */
[----:B------:R-:W0:Y:S04]  /*04e0*/  LDS R9, [R5] ;  /* 0x0000000005097984 */ /* 0x000e280000000800 */
[----:B0-----:R-:W-:Y:S01]  /*04f0*/  STG.E desc[UR8][R2.64], R9 ;  /* 0x0000000902007986 */ /* 0x001fe2000c101908 */
[----:B------:R-:W-:Y:S05]  /*0500*/  EXIT ;  /* 0x000000000000794d */ /* 0x000fea0003800000 */
.L_x_1:
        /* <DEDUP_REMOVED lines=15> */
.L_x_6:


//--------------------- .text._Z16make_count_tablePiS_i --------------------------
	.section	.text._Z16make_count_tablePiS_i,"ax",@progbits
	.align	128
        .global         _Z16make_count_tablePiS_i
        .type           _Z16make_count_tablePiS_i,@function
        .size           _Z16make_count_tablePiS_i,(.L_x_7 - _Z16make_count_tablePiS_i)
        .other          _Z16make_count_tablePiS_i,@"STO_CUDA_ENTRY STV_DEFAULT"
_Z16make_count_tablePiS_i:
.text._Z16make_count_tablePiS_i:
[----:B------:R-:W-:Y:S08]  /*0000*/  LDC R1, c[0x0][0x37c] ;  /* 0x0000df00ff017b82 */ /* 0x000ff00000000800 */
[----:B------:R-:W0:Y:S01]  /*0010*/  S2UR UR5, SR_CgaCtaId ;  /* 0x00000000000579c3 */ /* 0x000e220000008800 */
[----:B------:R-:W1:Y:S01]  /*0020*/  S2R R4, SR_TID.X ;  /* 0x0000000000047919 */ /* 0x000e620000002100 */
[----:B------:R-:W-:Y:S01]  /*0030*/  UMOV UR4, 0x400 ;  /* 0x0000040000047882 */ /* 0x000fe20000000000 */
[----:B------:R-:W2:Y:S01]  /*0040*/  LDCU.64 UR6, c[0x0][0x358] ;  /* 0x00006b00ff0677ac */ /* 0x000ea20008000a00 */
[----:B------:R-:W-:Y:S04]  /*0050*/  BSSY.RECONVERGENT B0, `(.L_x_2) ;  /* 0x0000028000007945 */ /* 0x000fe80003800200 */
[----:B------:R-:W3:Y:S08]  /*0060*/  S2UR UR8, SR_CTAID.X ;  /* 0x00000000000879c3 */ /* 0x000ef00000002500 */
[----:B------:R-:W3:Y:S01]  /*0070*/  LDC R5, c[0x0][0x360] ;  /* 0x0000d800ff057b82 */ /* 0x000ee20000000800 */
[----:B0-----:R-:W-:Y:S01]  /*0080*/  ULEA UR4, UR5, UR4, 0x18 ;  /* 0x0000000405047291 */ /* 0x001fe2000f8ec0ff */
[----:B------:R-:W0:Y:S08]  /*0090*/  LDCU UR5, c[0x0][0x390] ;  /* 0x00007200ff0577ac */ /* 0x000e300008000800 */
[----:B------:R-:W-:Y:S01]  /*00a0*/  STS.128 [UR4], RZ ;  /* 0x000000ffff007988 */ /* 0x000fe20008000c04 */
[----:B-1----:R-:W-:-:S03]  /*00b0*/  ISETP.GT.U32.AND P1, PT, R4, 0x64, PT ;  /* 0x000000640400780c */ /* 0x002fc60003f24070 */
[----:B------:R-:W-:Y:S01]  /*00c0*/  STS.128 [UR4+0x10], RZ ;  /* 0x000010ffff007988 */ /* 0x000fe20008000c04 */
[----:B---3--:R-:W-:-:S03]  /*00d0*/  IMAD R5, R5, UR8, R4 ;  /* 0x0000000805057c24 */ /* 0x008fc6000f8e0204 */
[----:B------:R-:W-:Y:S04]  /*00e0*/  STS.128 [UR4+0x20], RZ ;  /* 0x000020ffff007988 */ /* 0x000fe80008000c04 */
[----:B------:R-:W-:Y:S01]  /*00f0*/  STS.128 [UR4+0x30], RZ ;  /* 0x000030ffff007988 */ /* 0x000fe20008000c04 */
[----:B0-----:R-:W-:-:S03]  /*0100*/  ISETP.GE.AND P0, PT, R5, UR5, PT ;  /* 0x0000000505007c0c */ /* 0x001fc6000bf06270 */
[----:B------:R-:W-:Y:S04]  /*0110*/  STS.128 [UR4+0x40], RZ ;  /* 0x000040ffff007988 */ /* 0x000fe80008000c04 */
        /* <DEDUP_REMOVED lines=20> */
[----:B------:R-:W-:Y:S01]  /*0260*/  STS [UR4+0x190], RZ ;  /* 0x000190ffff007988 */ /* 0x000fe20008000804 */
[----:B--2---:R-:W-:Y:S05]  /*0270*/  @P0 BRA `(.L_x_3) ;  /* 0x0000000000140947 */ /* 0x004fea0003800000 */
[----:B------:R-:W0:Y:S02]  /*0280*/  LDC.64 R2, c[0x0][0x380] ;  /* 0x0000e000ff027b82 */ /* 0x000e240000000a00 */
[----:B0-----:R-:W-:-:S06]  /*0290*/  IMAD.WIDE R2, R5, 0x4, R2 ;  /* 0x0000000405027825 */ /* 0x001fcc00078e0202 */
[----:B------:R-:W2:Y:S02]  /*02a0*/  LDG.E R2, desc[UR6][R2.64] ;  /* 0x0000000602027981 */ /* 0x000ea4000c1e1900 */
[----:B--2---:R-:W-:-:S05]  /*02b0*/  LEA R0, R2, UR4, 0x2 ;  /* 0x0000000402007c11 */ /* 0x004fca000f8e10ff */
[----:B------:R0:W-:Y:S02]  /*02c0*/  ATOMS.POPC.INC.32 RZ, [R0+URZ] ;  /* 0x0000000000ff7f8c */ /* 0x0001e4000d8000ff */
.L_x_3:
[----:B------:R-:W-:Y:S05]  /*02d0*/  BSYNC.RECONVERGENT B0 ;  /* 0x0000000000007941 */ /* 0x000fea0003800200 */
.L_x_2:
[----:B------:R-:W-:Y:S06]  /*02e0*/  BAR.SYNC.DEFER_BLOCKING 0x0 ;  /* 0x0000000000007b1d */ /* 0x000fec0000010000 */
[----:B------:R-:W-:Y:S05]  /*02f0*/  @P1 EXIT ;  /* 0x000000000000194d */ /* 0x000fea0003800000 */
[C---:B0-----:R-:W-:Y:S01]  /*0300*/  LEA R0, R4.reuse, UR4, 0x2 ;  /* 0x0000000404007c11 */ /* 0x041fe2000f8e10ff */
[----:B------:R-:W0:Y:S04]  /*0310*/  LDC.64 R2, c[0x0][0x388] ;  /* 0x0000e200ff027b82 */ /* 0x000e280000000a00 */
[----:B------:R-:W1:Y:S01]  /*0320*/  LDS R5, [R0] ;  /* 0x0000000000057984 */ /* 0x000e620000000800 */
[----:B0-----:R-:W-:-:S05]  /*0330*/  IMAD.WIDE.U32 R2, R4, 0x4, R2 ;  /* 0x0000000404027825 */ /* 0x001fca00078e0002 */
[----:B-1----:R-:W-:Y:S01]  /*0340*/  REDG.E.ADD.STRONG.GPU desc[UR6][R2.64], R5 ;  /* 0x000000050200798e */ /* 0x002fe2000c12e106 */
[----:B------:R-:W-:Y:S05]  /*0350*/  EXIT ;  /* 0x000000000000794d */ /* 0x000fea0003800000 */
.L_x_4:
        /* <DEDUP_REMOVED lines=10> */
.L_x_7:


//--------------------- .nv.shared.reserved.0     --------------------------
	.section	.nv.shared.reserved.0,"aw",@nobits
	.weak		__nv_reservedSMEM_offset_0_alias
	.size		__nv_reservedSMEM_offset_0_alias, 0, 64
	.other		__nv_reservedSMEM_offset_0_alias,@"STO_CUDA_RESERVED_SHARED STV_DEFAULT"
__nv_reservedSMEM_offset_0_alias:
	.zero		0
	.zero		64


//--------------------- .nv.shared._Z17make_offset_tablePi --------------------------
	.section	.nv.shared._Z17make_offset_tablePi,"aw",@nobits
	.sectionflags	@""
	.align	4
.nv.shared._Z17make_offset_tablePi:
	.zero		1832


//--------------------- .nv.shared._Z16make_count_tablePiS_i --------------------------
	.section	.nv.shared._Z16make_count_tablePiS_i,"aw",@nobits
	.sectionflags	@""
	.align	4
.nv.shared._Z16make_count_tablePiS_i:
	.zero		1428


//--------------------- .nv.constant0._Z4sortPiS_S_i --------------------------
	.section	.nv.constant0._Z4sortPiS_S_i,"a",@progbits
	.sectionflags	@""
	.align	4
.nv.constant0._Z4sortPiS_S_i:
	.zero		924


//--------------------- .nv.constant0._Z17make_offset_tablePi --------------------------
	.section	.nv.constant0._Z17make_offset_tablePi,"a",@progbits
	.sectionflags	@""
	.align	4
.nv.constant0._Z17make_offset_tablePi:
	.zero		904


//--------------------- .nv.constant0._Z16make_count_tablePiS_i --------------------------
	.section	.nv.constant0._Z16make_count_tablePiS_i,"a",@progbits
	.sectionflags	@""
	.align	4
.nv.constant0._Z16make_count_tablePiS_i:
	.zero		916


//--------------------- SYMBOLS --------------------------

	.type		.nv.reservedSmem.offset0,@object
	.size		.nv.reservedSmem.offset0,0x4
	.type		.nv.reservedSmem.cap,@object
	.size		.nv.reservedSmem.cap,0x4
